//
// Generated by NVIDIA NVVM Compiler
//
// Compiler Build ID: CL-36424714
// Cuda compilation tools, release 13.0, V13.0.88
// Based on NVVM 20.0.0
//

.version 9.0
.target sm_100
.address_size 64

	// .globl	_Z9vectorAddPiS_S_i

.visible .entry _Z9vectorAddPiS_S_i(
	.param .u64 .ptr .align 1 _Z9vectorAddPiS_S_i_param_0,
	.param .u64 .ptr .align 1 _Z9vectorAddPiS_S_i_param_1,
	.param .u64 .ptr .align 1 _Z9vectorAddPiS_S_i_param_2,
	.param .u32 _Z9vectorAddPiS_S_i_param_3
)
{
	.reg .pred 	%p<2>;
	.reg .b32 	%r<9>;
	.reg .b64 	%rd<11>;

	ld.param.u64 	%rd1, [_Z9vectorAddPiS_S_i_param_0];
	ld.param.u64 	%rd2, [_Z9vectorAddPiS_S_i_param_1];
	ld.param.u64 	%rd3, [_Z9vectorAddPiS_S_i_param_2];
	ld.param.u32 	%r2, [_Z9vectorAddPiS_S_i_param_3];
	mov.u32 	%r3, %ctaid.x;
	mov.u32 	%r4, %ntid.x;
	mov.u32 	%r5, %tid.x;
	mad.lo.s32 	%r1, %r3, %r4, %r5;
	setp.ge.s32 	%p1, %r1, %r2;
	@%p1 bra 	$L__BB0_2;
	cvta.to.global.u64 	%rd4, %rd1;
	cvta.to.global.u64 	%rd5, %rd2;
	cvta.to.global.u64 	%rd6, %rd3;
	mul.wide.s32 	%rd7, %r1, 4;
	add.s64 	%rd8, %rd4, %rd7;
	ld.global.u32 	%r6, [%rd8];
	add.s64 	%rd9, %rd5, %rd7;
	ld.global.u32 	%r7, [%rd9];
	add.s32 	%r8, %r7, %r6;
	add.s64 	%rd10, %rd6, %rd7;
	st.global.u32 	[%rd10], %r8;
$L__BB0_2:
	ret;

}


// ===== COMPILED SASS (sm_100) =====

	.target	sm_100

	.elftype	@"ET_EXEC"


//--------------------- .note.nv.tkinfo           --------------------------
	.section	.note.nv.tkinfo,"",@"SHT_NOTE"
	.sectionflags	@"SHF_NOTE_NV_TKINFO"
	.tkinfo
        /*0018*/ 	.word	0x00000002
        /*0030*/ 	.string	""
        /*0030*/ 	.string	"ptxas"
        /*0030*/ 	.string	"Cuda compilation tools, release 13.0, V13.0.88"
        /*0030*/ 	.string	"Build cuda_13.0.r13.0/compiler.36424714_0"
        /*0030*/ 	.string	"-arch sm_100 -m 64 "



//--------------------- .note.nv.cuinfo           --------------------------
	.section	.note.nv.cuinfo,"",@"SHT_NOTE"
	.sectionflags	@"SHF_NOTE_NV_CUINFO"
        /*0018*/ 	.short	0x0002
        /*001a*/ 	.short	0x0064
        /*001c*/ 	.short	0x0082
	.zero		2


//--------------------- .nv.info                  --------------------------
	.section	.nv.info,"",@"SHT_CUDA_INFO"
	.align	4


	//----- nvinfo : EIATTR_REGCOUNT
	.align		4
        /*0000*/ 	.byte	0x04, 0x2f
        /*0002*/ 	.short	(.L_1 - .L_0)
	.align		4
.L_0:
        /*0004*/ 	.word	index@(_Z9vectorAddPiS_S_i)
        /*0008*/ 	.word	0x0000000c


	//----- nvinfo : EIATTR_FRAME_SIZE
	.align		4
.L_1:
        /*000c*/ 	.byte	0x04, 0x11
        /*000e*/ 	.short	(.L_3 - .L_2)
	.align		4
.L_2:
        /*0010*/ 	.word	index@(_Z9vectorAddPiS_S_i)
        /*0014*/ 	.word	0x00000000


	//----- nvinfo : EIATTR_MIN_STACK_SIZE
	.align		4
.L_3:
        /*0018*/ 	.byte	0x04, 0x12
        /*001a*/ 	.short	(.L_5 - .L_4)
	.align		4
.L_4:
        /*001c*/ 	.word	index@(_Z9vectorAddPiS_S_i)
        /*0020*/ 	.word	0x00000000
.L_5:


//--------------------- .nv.compat                --------------------------
	.section	.nv.compat,"",@"SHT_CUDA_COMPAT_INFO"
	.align	4
        /*0000*/ 	.byte	0x02, 0x09, 0x00, 0x00, 0x02, 0x02, 0x01, 0x00, 0x02, 0x05, 0x05, 0x00, 0x03, 0x07, 0x01, 0x01
        /*0010*/ 	.byte	0x02, 0x03, 0x00, 0x00, 0x02, 0x06, 0x01, 0x00, 0x04, 0x0b, 0x08, 0x00, 0x09, 0x00, 0x00, 0x00
        /*0020*/ 	.byte	0x00, 0x00, 0x00, 0x00


//--------------------- .nv.info._Z9vectorAddPiS_S_i --------------------------
	.section	.nv.info._Z9vectorAddPiS_S_i,"",@"SHT_CUDA_INFO"
	.sectionflags	@""
	.align	4


	//----- nvinfo : EIATTR_CUDA_API_VERSION
	.align		4
        /*0000*/ 	.byte	0x04, 0x37
        /*0002*/ 	.short	(.L_7 - .L_6)
.L_6:
        /*0004*/ 	.word	0x00000082


	//----- nvinfo : EIATTR_KPARAM_INFO
	.align		4
.L_7:
        /*0008*/ 	.byte	0x04, 0x17
        /*000a*/ 	.short	(.L_9 - .L_8)
.L_8:
        /*000c*/ 	.word	0x00000000
        /*0010*/ 	.short	0x0003
        /*0012*/ 	.short	0x0018
        /*0014*/ 	.byte	0x00, 0xf0, 0x11, 0x00


	//----- nvinfo : EIATTR_KPARAM_INFO
	.align		4
.L_9:
        /*0018*/ 	.byte	0x04, 0x17
        /*001a*/ 	.short	(.L_11 - .L_10)
.L_10:
        /*001c*/ 	.word	0x00000000
        /*0020*/ 	.short	0x0002
        /*0022*/ 	.short	0x0010
        /*0024*/ 	.byte	0x00, 0xf5, 0x21, 0x00


	//----- nvinfo : EIATTR_KPARAM_INFO
	.align		4
.L_11:
        /*0028*/ 	.byte	0x04, 0x17
        /*002a*/ 	.short	(.L_13 - .L_12)
.L_12:
        /*002c*/ 	.word	0x00000000
        /*0030*/ 	.short	0x0001
        /*0032*/ 	.short	0x0008
        /*0034*/ 	.byte	0x00, 0xf5, 0x21, 0x00


	//----- nvinfo : EIATTR_KPARAM_INFO
	.align		4
.L_13:
        /*0038*/ 	.byte	0x04, 0x17
        /*003a*/ 	.short	(.L_15 - .L_14)
.L_14:
        /*003c*/ 	.word	0x00000000
        /*0040*/ 	.short	0x0000
        /*0042*/ 	.short	0x0000
        /*0044*/ 	.byte	0x00, 0xf5, 0x21, 0x00


	//----- nvinfo : EIATTR_SPARSE_MMA_MASK
	.align		4
.L_15:
        /*0048*/ 	.byte	0x03, 0x50
        /*004a*/ 	.short	0x0000


	//----- nvinfo : EIATTR_MAXREG_COUNT
	.align		4
        /*004c*/ 	.byte	0x03, 0x1b
        /*004e*/ 	.short	0x00ff


	//----- nvinfo : EIATTR_MERCURY_ISA_VERSION
	.align		4
        /*0050*/ 	.byte	0x03, 0x5f
        /*0052*/ 	.short	0x0101


	//----- nvinfo : EIATTR_VRC_CTA_INIT_COUNT
	.align		4
        /*0054*/ 	.byte	0x02, 0x4a
	.zero		1
	.zero		1


	//----- nvinfo : EIATTR_EXIT_INSTR_OFFSETS
	.align		4
        /*0058*/ 	.byte	0x04, 0x1c
        /*005a*/ 	.short	(.L_17 - .L_16)


	//   ....[0]....
.L_16:
        /*005c*/ 	.word	0x00000070


	//   ....[1]....
        /*0060*/ 	.word	0x00000130


	//----- nvinfo : EIATTR_CBANK_PARAM_SIZE
	.align		4
.L_17:
        /*0064*/ 	.byte	0x03, 0x19
        /*0066*/ 	.short	0x001c


	//----- nvinfo : EIATTR_PARAM_CBANK
	.align		4
        /*0068*/ 	.byte	0x04, 0x0a
        /*006a*/ 	.short	(.L_19 - .L_18)
	.align		4
.L_18:
        /*006c*/ 	.word	index@(.nv.constant0._Z9vectorAddPiS_S_i)
        /*0070*/ 	.short	0x0380
        /*0072*/ 	.short	0x001c


	//----- nvinfo : EIATTR_SW_WAR
	.align		4
.L_19:
        /*0074*/ 	.byte	0x04, 0x36
        /*0076*/ 	.short	(.L_21 - .L_20)
.L_20:
        /*0078*/ 	.word	0x00000008
.L_21:


//--------------------- .nv.callgraph             --------------------------
	.section	.nv.callgraph,"",@"SHT_CUDA_CALLGRAPH"
	.align	4
	.sectionentsize	8
	.align		4
        /*0000*/ 	.word	0x00000000
	.align		4
        /*0004*/ 	.word	0xffffffff
	.align		4
        /*0008*/ 	.word	0x00000000
	.align		4
        /*000c*/ 	.word	0xfffffffe
	.align		4
        /*0010*/ 	.word	0x00000000
	.align		4
        /*0014*/ 	.word	0xfffffffd
	.align		4
        /*0018*/ 	.word	0x00000000
	.align		4
        /*001c*/ 	.word	0xfffffffc


//--------------------- .text._Z9vectorAddPiS_S_i --------------------------
	.section	.text._Z9vectorAddPiS_S_i,"ax",@progbits
	.align	128
        .global         _Z9vectorAddPiS_S_i
        .type           _Z9vectorAddPiS_S_i,@function
        .size           _Z9vectorAddPiS_S_i,(.L_x_1 - _Z9vectorAddPiS_S_i)
        .other          _Z9vectorAddPiS_S_i,@"STO_CUDA_ENTRY STV_DEFAULT"
_Z9vectorAddPiS_S_i:
.text._Z9vectorAddPiS_S_i:
[----:B------:R-:W-:Y:S01]  /*0000*/  LDC R1, c[0x0][0x37c] ;  /* 0x0000df00ff017b82 */ /* 0x000fe20000000800 */
[----:B------:R-:W0:Y:S07]  /*0010*/  S2R R0, SR_TID.X ;  /* 0x0000000000007919 */ /* 0x000e2e0000002100 */
[----:B------:R-:W0:Y:S01]  /*0020*/  S2UR UR4, SR_CTAID.X ;  /* 0x00000000000479c3 */ /* 0x000e220000002500 */
[----:B------:R-:W1:Y:S07]  /*0030*/  LDCU UR5, c[0x0][0x398] ;  /* 0x00007300ff0577ac */ /* 0x000e6e0008000800 */
[----:B------:R-:W0:Y:S02]  /*0040*/  LDC R9, c[0x0][0x360] ;  /* 0x0000d800ff097b82 */ /* 0x000e240000000800 */
[----:B0-----:R-:W-:-:S05]  /*0050*/  IMAD R9, R9, UR4, R0 ;  /* 0x0000000409097c24 */ /* 0x001fca000f8e0200 */
[----:B-1----:R-:W-:-:S13]  /*0060*/  ISETP.GE.AND P0, PT, R9, UR5, PT ;  /* 0x0000000509007c0c */ /* 0x002fda000bf06270 */
[----:B------:R-:W-:Y:S05]  /*0070*/  @P0 EXIT ;  /* 0x000000000000094d */ /* 0x000fea0003800000 */
[----:B------:R-:W0:Y:S01]  /*0080*/  LDC.64 R2, c[0x0][0x380] ;  /* 0x0000e000ff027b82 */ /* 0x000e220000000a00 */
[----:B------:R-:W1:Y:S07]  /*0090*/  LDCU.64 UR4, c[0x0][0x358] ;  /* 0x00006b00ff0477ac */ /* 0x000e6e0008000a00 */
[----:B------:R-:W2:Y:S08]  /*00a0*/  LDC.64 R4, c[0x0][0x388] ;  /* 0x0000e200ff047b82 */ /* 0x000eb00000000a00 */
[----:B------:R-:W3:Y:S01]  /*00b0*/  LDC.64 R6, c[0x0][0x390] ;  /* 0x0000e400ff067b82 */ /* 0x000ee20000000a00 */
[----:B0-----:R-:W-:-:S06]  /*00c0*/  IMAD.WIDE R2, R9, 0x4, R2 ;  /* 0x0000000409027825 */ /* 0x001fcc00078e0202 */
[----:B-1----:R-:W4:Y:S01]  /*00d0*/  LDG.E R2, desc[UR4][R2.64] ;  /* 0x0000000402027981 */ /* 0x002f22000c1e1900 */
[----:B--2---:R-:W-:-:S06]  /*00e0*/  IMAD.WIDE R4, R9, 0x4, R4 ;  /* 0x0000000409047825 */ /* 0x004fcc00078e0204 */
[----:B------:R-:W4:Y:S01]  /*00f0*/  LDG.E R5, desc[UR4][R4.64] ;  /* 0x0000000404057981 */ /* 0x000f22000c1e1900 */
[----:B---3--:R-:W-:Y:S01]  /*0100*/  IMAD.WIDE R6, R9, 0x4, R6 ;  /* 0x0000000409067825 */ /* 0x008fe200078e0206 */
[----:B----4-:R-:W-:-:S05]  /*0110*/  IADD3 R9, PT, PT, R2, R5, RZ ;  /* 0x0000000502097210 */ /* 0x010fca0007ffe0ff */
[----:B------:R-:W-:Y:S01]  /*0120*/  STG.E desc[UR4][R6.64], R9 ;  /* 0x0000000906007986 */ /* 0x000fe2000c101904 */
[----:B------:R-:W-:Y:S05]  /*0130*/  EXIT ;  /* 0x000000000000794d */ /* 0x000fea0003800000 */
.L_x_0:
[----:B------:R-:W-:-:S00]  /*0140*/  BRA `(.L_x_0) ;  /* 0xfffffffc00fc7947 */ /* 0x000fc0000383ffff */
[----:B------:R-:W-:-:S00]  /*0150*/  NOP ;  /* 0x0000000000007918 */ /* 0x000fc00000000000 */
        /* <DEDUP_REMOVED lines=10> */
.L_x_1:


//--------------------- .nv.shared.reserved.0     --------------------------
	.section	.nv.shared.reserved.0,"aw",@nobits
	.weak		__nv_reservedSMEM_offset_0_alias
	.size		__nv_reservedSMEM_offset_0_alias, 0, 64
	.other		__nv_reservedSMEM_offset_0_alias,@"STO_CUDA_RESERVED_SHARED STV_DEFAULT"
__nv_reservedSMEM_offset_0_alias:
	.zero		0
	.zero		64


//--------------------- .nv.constant0._Z9vectorAddPiS_S_i --------------------------
	.section	.nv.constant0._Z9vectorAddPiS_S_i,"a",@progbits
	.sectionflags	@""
	.align	4
.nv.constant0._Z9vectorAddPiS_S_i:
	.zero		924


//--------------------- SYMBOLS --------------------------

	.type		.nv.reservedSmem.offset0,@object
	.size		.nv.reservedSmem.offset0,0x4
